//
// Generated by NVIDIA NVVM Compiler
//
// Compiler Build ID: CL-36424714
// Cuda compilation tools, release 13.0, V13.0.88
// Based on NVVM 20.0.0
//

.version 9.0
.target sm_100
.address_size 64

	// .globl	_Z6reducePiS_iPFiiiE
.extern .shared .align 16 .b8 sh_nums[];

.visible .entry _Z6reducePiS_iPFiiiE(
	.param .u64 .ptr .align 1 _Z6reducePiS_iPFiiiE_param_0,
	.param .u64 .ptr .align 1 _Z6reducePiS_iPFiiiE_param_1,
	.param .u32 _Z6reducePiS_iPFiiiE_param_2,
	.param .u64 .ptr .align 1 _Z6reducePiS_iPFiiiE_param_3
)
{
	.reg .pred 	%p<6>;
	.reg .b32 	%r<21>;
	.reg .b64 	%rd<10>;

	ld.param.u64 	%rd1, [_Z6reducePiS_iPFiiiE_param_0];
	ld.param.u64 	%rd2, [_Z6reducePiS_iPFiiiE_param_1];
	ld.param.u32 	%r8, [_Z6reducePiS_iPFiiiE_param_2];
	ld.param.u64 	%rd3, [_Z6reducePiS_iPFiiiE_param_3];
	mov.u32 	%r1, %tid.x;
	mov.u32 	%r20, %ntid.x;
	mov.u32 	%r3, %ctaid.x;
	mad.lo.s32 	%r4, %r20, %r3, %r1;
	setp.ge.s32 	%p1, %r4, %r8;
	@%p1 bra 	$L__BB0_7;
	cvta.to.global.u64 	%rd4, %rd1;
	mul.wide.s32 	%rd5, %r4, 4;
	add.s64 	%rd6, %rd4, %rd5;
	ld.global.u32 	%r9, [%rd6];
	shl.b32 	%r10, %r1, 2;
	mov.u32 	%r11, sh_nums;
	add.s32 	%r5, %r11, %r10;
	st.shared.u32 	[%r5], %r9;
	bar.sync 	0;
	setp.lt.u32 	%p2, %r20, 2;
	@%p2 bra 	$L__BB0_5;
$L__BB0_2:
	shr.u32 	%r7, %r20, 1;
	add.s32 	%r12, %r4, %r7;
	setp.gt.s32 	%p3, %r12, %r8;
	@%p3 bra 	$L__BB0_4;
	ld.shared.u32 	%r13, [%r5];
	shl.b32 	%r14, %r7, 2;
	add.s32 	%r15, %r5, %r14;
	ld.shared.u32 	%r16, [%r15];
	{ // callseq 0, 0
	.param .b32 param0;
	st.param.b32 	[param0], %r13;
	.param .b32 param1;
	st.param.b32 	[param1], %r16;
	.param .b32 retval0;
	prototype_0 : .callprototype (.param .b32 _) _ (.param .b32 _, .param .b32 _);
	call (retval0), 
	%rd3, 
	(
	param0, 
	param1
	)
	, prototype_0;
	ld.param.b32 	%r17, [retval0];
	} // callseq 0
	st.shared.u32 	[%r5], %r17;
$L__BB0_4:
	bar.sync 	0;
	setp.gt.u32 	%p4, %r20, 3;
	mov.u32 	%r20, %r7;
	@%p4 bra 	$L__BB0_2;
$L__BB0_5:
	setp.ne.s32 	%p5, %r1, 0;
	@%p5 bra 	$L__BB0_7;
	ld.shared.u32 	%r19, [sh_nums];
	cvta.to.global.u64 	%rd7, %rd2;
	mul.wide.u32 	%rd8, %r3, 4;
	add.s64 	%rd9, %rd7, %rd8;
	st.global.u32 	[%rd9], %r19;
$L__BB0_7:
	ret;

}


// ===== COMPILED SASS (sm_100) =====

	.target	sm_100

	.elftype	@"ET_EXEC"


//--------------------- .note.nv.tkinfo           --------------------------
	.section	.note.nv.tkinfo,"",@"SHT_NOTE"
	.sectionflags	@"SHF_NOTE_NV_TKINFO"
	.tkinfo
        /*0018*/ 	.word	0x00000002
        /*0030*/ 	.string	""
        /*0030*/ 	.string	"ptxas"
        /*0030*/ 	.string	"Cuda compilation tools, release 13.0, V13.0.88"
        /*0030*/ 	.string	"Build cuda_13.0.r13.0/compiler.36424714_0"
        /*0030*/ 	.string	"-arch sm_100 -m 64 "



//--------------------- .note.nv.cuinfo           --------------------------
	.section	.note.nv.cuinfo,"",@"SHT_NOTE"
	.sectionflags	@"SHF_NOTE_NV_CUINFO"
        /*0018*/ 	.short	0x0002
        /*001a*/ 	.short	0x0064
        /*001c*/ 	.short	0x0082
	.zero		2


//--------------------- .nv.info                  --------------------------
	.section	.nv.info,"",@"SHT_CUDA_INFO"
	.align	4


	//----- nvinfo : EIATTR_REGCOUNT
	.align		4
        /*0000*/ 	.byte	0x04, 0x2f
        /*0002*/ 	.short	(.L_1 - .L_0)
	.align		4
.L_0:
        /*0004*/ 	.word	index@(_Z6reducePiS_iPFiiiE)
        /*0008*/ 	.word	0x0000001c


	//----- nvinfo : EIATTR_FRAME_SIZE
	.align		4
.L_1:
        /*000c*/ 	.byte	0x04, 0x11
        /*000e*/ 	.short	(.L_3 - .L_2)
	.align		4
.L_2:
        /*0010*/ 	.word	index@(_Z6reducePiS_iPFiiiE)
        /*0014*/ 	.word	0x00000000


	//----- nvinfo : EIATTR_MIN_STACK_SIZE
	.align		4
.L_3:
        /*0018*/ 	.byte	0x04, 0x12
        /*001a*/ 	.short	(.L_5 - .L_4)
	.align		4
.L_4:
        /*001c*/ 	.word	index@(_Z6reducePiS_iPFiiiE)
        /*0020*/ 	.word	0x00000000
.L_5:


//--------------------- .nv.compat                --------------------------
	.section	.nv.compat,"",@"SHT_CUDA_COMPAT_INFO"
	.align	4
        /*0000*/ 	.byte	0x02, 0x09, 0x00, 0x00, 0x02, 0x02, 0x01, 0x00, 0x02, 0x05, 0x05, 0x00, 0x03, 0x07, 0x01, 0x01
        /*0010*/ 	.byte	0x02, 0x03, 0x00, 0x00, 0x02, 0x06, 0x01, 0x00, 0x04, 0x0b, 0x08, 0x00, 0x09, 0x00, 0x00, 0x00
        /*0020*/ 	.byte	0x00, 0x00, 0x00, 0x00


//--------------------- .nv.info._Z6reducePiS_iPFiiiE --------------------------
	.section	.nv.info._Z6reducePiS_iPFiiiE,"",@"SHT_CUDA_INFO"
	.sectionflags	@""
	.align	4


	//----- nvinfo : EIATTR_CUDA_API_VERSION
	.align		4
        /*0000*/ 	.byte	0x04, 0x37
        /*0002*/ 	.short	(.L_7 - .L_6)
.L_6:
        /*0004*/ 	.word	0x00000082


	//----- nvinfo : EIATTR_KPARAM_INFO
	.align		4
.L_7:
        /*0008*/ 	.byte	0x04, 0x17
        /*000a*/ 	.short	(.L_9 - .L_8)
.L_8:
        /*000c*/ 	.word	0x00000000
        /*0010*/ 	.short	0x0003
        /*0012*/ 	.short	0x0018
        /*0014*/ 	.byte	0x00, 0xf5, 0x21, 0x00


	//----- nvinfo : EIATTR_KPARAM_INFO
	.align		4
.L_9:
        /*0018*/ 	.byte	0x04, 0x17
        /*001a*/ 	.short	(.L_11 - .L_10)
.L_10:
        /*001c*/ 	.word	0x00000000
        /*0020*/ 	.short	0x0002
        /*0022*/ 	.short	0x0010
        /*0024*/ 	.byte	0x00, 0xf0, 0x11, 0x00


	//----- nvinfo : EIATTR_KPARAM_INFO
	.align		4
.L_11:
        /*0028*/ 	.byte	0x04, 0x17
        /*002a*/ 	.short	(.L_13 - .L_12)
.L_12:
        /*002c*/ 	.word	0x00000000
        /*0030*/ 	.short	0x0001
        /*0032*/ 	.short	0x0008
        /*0034*/ 	.byte	0x00, 0xf5, 0x21, 0x00


	//----- nvinfo : EIATTR_KPARAM_INFO
	.align		4
.L_13:
        /*0038*/ 	.byte	0x04, 0x17
        /*003a*/ 	.short	(.L_15 - .L_14)
.L_14:
        /*003c*/ 	.word	0x00000000
        /*0040*/ 	.short	0x0000
        /*0042*/ 	.short	0x0000
        /*0044*/ 	.byte	0x00, 0xf5, 0x21, 0x00


	//----- nvinfo : EIATTR_SPARSE_MMA_MASK
	.align		4
.L_15:
        /*0048*/ 	.byte	0x03, 0x50
        /*004a*/ 	.short	0x0000


	//----- nvinfo : EIATTR_MAXREG_COUNT
	.align		4
        /*004c*/ 	.byte	0x03, 0x1b
        /*004e*/ 	.short	0x00ff


	//----- nvinfo : EIATTR_NUM_BARRIERS
	.align		4
        /*0050*/ 	.byte	0x02, 0x4c
        /*0052*/ 	.byte	0x01
	.zero		1


	//----- nvinfo : EIATTR_MERCURY_ISA_VERSION
	.align		4
        /*0054*/ 	.byte	0x03, 0x5f
        /*0056*/ 	.short	0x0101


	//----- nvinfo : EIATTR_VRC_CTA_INIT_COUNT
	.align		4
        /*0058*/ 	.byte	0x02, 0x4a
	.zero		1
	.zero		1


	//----- nvinfo : EIATTR_EXIT_INSTR_OFFSETS
	.align		4
        /*005c*/ 	.byte	0x04, 0x1c
        /*005e*/ 	.short	(.L_17 - .L_16)


	//   ....[0]....
.L_16:
        /*0060*/ 	.word	0x00000080


	//   ....[1]....
        /*0064*/ 	.word	0x00000280


	//   ....[2]....
        /*0068*/ 	.word	0x00000300


	//----- nvinfo : EIATTR_CRS_STACK_SIZE
	.align		4
.L_17:
        /*006c*/ 	.byte	0x04, 0x1e
        /*006e*/ 	.short	(.L_19 - .L_18)
.L_18:
        /*0070*/ 	.word	0x00000000


	//----- nvinfo : EIATTR_CBANK_PARAM_SIZE
	.align		4
.L_19:
        /*0074*/ 	.byte	0x03, 0x19
        /*0076*/ 	.short	0x0020


	//----- nvinfo : EIATTR_PARAM_CBANK
	.align		4
        /*0078*/ 	.byte	0x04, 0x0a
        /*007a*/ 	.short	(.L_21 - .L_20)
	.align		4
.L_20:
        /*007c*/ 	.word	index@(.nv.constant0._Z6reducePiS_iPFiiiE)
        /*0080*/ 	.short	0x0380
        /*0082*/ 	.short	0x0020


	//----- nvinfo : EIATTR_SW_WAR
	.align		4
.L_21:
        /*0084*/ 	.byte	0x04, 0x36
        /*0086*/ 	.short	(.L_23 - .L_22)
.L_22:
        /*0088*/ 	.word	0x00000008
.L_23:


//--------------------- .nv.callgraph             --------------------------
	.section	.nv.callgraph,"",@"SHT_CUDA_CALLGRAPH"
	.align	4
	.sectionentsize	8
	.align		4
        /*0000*/ 	.word	0x00000000
	.align		4
        /*0004*/ 	.word	0xffffffff
	.align		4
        /*0008*/ 	.word	0x00000000
	.align		4
        /*000c*/ 	.word	0xfffffffe
	.align		4
        /*0010*/ 	.word	0x00000000
	.align		4
        /*0014*/ 	.word	0xfffffffd
	.align		4
        /*0018*/ 	.word	0x00000000
	.align		4
        /*001c*/ 	.word	0xfffffffc


//--------------------- .text._Z6reducePiS_iPFiiiE --------------------------
	.section	.text._Z6reducePiS_iPFiiiE,"ax",@progbits
	.align	128
        .global         _Z6reducePiS_iPFiiiE
        .type           _Z6reducePiS_iPFiiiE,@function
        .size           _Z6reducePiS_iPFiiiE,(.L_x_4 - _Z6reducePiS_iPFiiiE)
        .other          _Z6reducePiS_iPFiiiE,@"STO_CUDA_ENTRY STV_DEFAULT"
_Z6reducePiS_iPFiiiE:
.text._Z6reducePiS_iPFiiiE:
[----:B------:R-:W-:Y:S01]  /*0000*/  LDC R1, c[0x0][0x37c] ;  /* 0x0000df00ff017b82 */ /* 0x000fe20000000800 */
[----:B------:R-:W0:Y:S01]  /*0010*/  S2R R17, SR_TID.X ;  /* 0x0000000000117919 */ /* 0x000e220000002100 */
[----:B------:R-:W1:Y:S01]  /*0020*/  LDCU UR4, c[0x0][0x360] ;  /* 0x00006c00ff0477ac */ /* 0x000e620008000800 */
[----:B------:R-:W0:Y:S01]  /*0030*/  S2R R16, SR_CTAID.X ;  /* 0x0000000000107919 */ /* 0x000e220000002500 */
[----:B------:R-:W2:Y:S01]  /*0040*/  LDCU UR5, c[0x0][0x390] ;  /* 0x00007200ff0577ac */ /* 0x000ea20008000800 */
[----:B-1----:R-:W-:Y:S02]  /*0050*/  IMAD.U32 R18, RZ, RZ, UR4 ;  /* 0x00000004ff127e24 */ /* 0x002fe4000f8e00ff */
[----:B0-----:R-:W-:-:S05]  /*0060*/  IMAD R23, R16, UR4, R17 ;  /* 0x0000000410177c24 */ /* 0x001fca000f8e0211 */
[----:B--2---:R-:W-:-:S13]  /*0070*/  ISETP.GE.AND P0, PT, R23, UR5, PT ;  /* 0x0000000517007c0c */ /* 0x004fda000bf06270 */
[----:B------:R-:W-:Y:S05]  /*0080*/  @P0 EXIT ;  /* 0x000000000000094d */ /* 0x000fea0003800000 */
[----:B------:R-:W0:Y:S01]  /*0090*/  LDC.64 R2, c[0x0][0x380] ;  /* 0x0000e000ff027b82 */ /* 0x000e220000000a00 */
[----:B------:R-:W1:Y:S07]  /*00a0*/  LDCU.64 UR36, c[0x0][0x358] ;  /* 0x00006b00ff2477ac */ /* 0x000e6e0008000a00 */
[----:B------:R-:W2:Y:S01]  /*00b0*/  S2UR UR5, SR_CgaCtaId ;  /* 0x00000000000579c3 */ /* 0x000ea20000008800 */
[----:B------:R-:W-:Y:S01]  /*00c0*/  UMOV UR4, 0x400 ;  /* 0x0000040000047882 */ /* 0x000fe20000000000 */
[----:B------:R-:W3:Y:S06]  /*00d0*/  LDCU UR38, c[0x0][0x390] ;  /* 0x00007200ff2677ac */ /* 0x000eec0008000800 */
[----:B------:R-:W4:Y:S01]  /*00e0*/  LDC.64 R24, c[0x0][0x398] ;  /* 0x0000e600ff187b82 */ /* 0x000f220000000a00 */
[----:B0-----:R-:W-:-:S06]  /*00f0*/  IMAD.WIDE R2, R23, 0x4, R2 ;  /* 0x0000000417027825 */ /* 0x001fcc00078e0202 */
[----:B-1----:R-:W5:Y:S01]  /*0100*/  LDG.E R2, desc[UR36][R2.64] ;  /* 0x0000002402027981 */ /* 0x002f62000c1e1900 */
[----:B------:R-:W-:Y:S01]  /*0110*/  ISETP.GE.U32.AND P0, PT, R18, 0x2, PT ;  /* 0x000000021200780c */ /* 0x000fe20003f06070 */
[----:B--2---:R-:W-:-:S06]  /*0120*/  ULEA UR4, UR5, UR4, 0x18 ;  /* 0x0000000405047291 */ /* 0x004fcc000f8ec0ff */
[----:B------:R-:W-:-:S05]  /*0130*/  LEA R19, R17, UR4, 0x2 ;  /* 0x0000000411137c11 */ /* 0x000fca000f8e10ff */
[----:B-----5:R0:W-:Y:S01]  /*0140*/  STS [R19], R2 ;  /* 0x0000000213007388 */ /* 0x0201e20000000800 */
[----:B------:R-:W-:Y:S06]  /*0150*/  BAR.SYNC.DEFER_BLOCKING 0x0 ;  /* 0x0000000000007b1d */ /* 0x000fec0000010000 */
[----:B---34-:R-:W-:Y:S05]  /*0160*/  @!P0 BRA `(.L_x_0) ;  /* 0x0000000000408947 */ /* 0x018fea0003800000 */
.L_x_2:
[----:B0-----:R-:W-:-:S05]  /*0170*/  SHF.R.U32.HI R2, RZ, 0x1, R18 ;  /* 0x00000001ff027819 */ /* 0x001fca0000011612 */
[----:B------:R-:W-:-:S05]  /*0180*/  IMAD.IADD R0, R23, 0x1, R2 ;  /* 0x0000000117007824 */ /* 0x000fca00078e0202 */
[----:B------:R-:W-:-:S13]  /*0190*/  ISETP.GT.AND P0, PT, R0, UR38, PT ;  /* 0x0000002600007c0c */ /* 0x000fda000bf04270 */
[----:B------:R-:W-:Y:S05]  /*01a0*/  @P0 BRA `(.L_x_1) ;  /* 0x00000000001c0947 */ /* 0x000fea0003800000 */
[----:B------:R-:W-:Y:S01]  /*01b0*/  IMAD R5, R2, 0x4, R19 ;  /* 0x0000000402057824 */ /* 0x000fe200078e0213 */
[----:B------:R0:W1:Y:S05]  /*01c0*/  LDS R4, [R19] ;  /* 0x0000000013047984 */ /* 0x00006a0000000800 */
[----:B------:R-:W2:Y:S01]  /*01d0*/  LDS R5, [R5] ;  /* 0x0000000005057984 */ /* 0x000ea20000000800 */
[----:B------:R-:W-:Y:S01]  /*01e0*/  MOV R20, 0x210 ;  /* 0x0000021000147802 */ /* 0x000fe20000000f00 */
[----:B------:R-:W-:-:S07]  /*01f0*/  IMAD.MOV.U32 R21, RZ, RZ, 0x0 ;  /* 0x00000000ff157424 */ /* 0x000fce00078e00ff */
[----:B012---:R-:W-:Y:S05]  /*0200*/  CALL.REL.NOINC R24 `(_Z6reducePiS_iPFiiiE) ;  /* 0xfffffffc187c7344 */ /* 0x007fea0003c3ffff */
[----:B------:R0:W-:Y:S02]  /*0210*/  STS [R19], R4 ;  /* 0x0000000413007388 */ /* 0x0001e40000000800 */
.L_x_1:
[----:B------:R-:W-:Y:S05]  /*0220*/  WARPSYNC.ALL ;  /* 0x0000000000007948 */ /* 0x000fea0003800000 */
[----:B------:R-:W-:Y:S01]  /*0230*/  BAR.SYNC.DEFER_BLOCKING 0x0 ;  /* 0x0000000000007b1d */ /* 0x000fe20000010000 */
[----:B------:R-:W-:Y:S01]  /*0240*/  ISETP.GT.U32.AND P0, PT, R18, 0x3, PT ;  /* 0x000000031200780c */ /* 0x000fe20003f04070 */
[----:B------:R-:W-:-:S12]  /*0250*/  IMAD.MOV.U32 R18, RZ, RZ, R2 ;  /* 0x000000ffff127224 */ /* 0x000fd800078e0002 */
[----:B------:R-:W-:Y:S05]  /*0260*/  @P0 BRA `(.L_x_2) ;  /* 0xfffffffc00c00947 */ /* 0x000fea000383ffff */
.L_x_0:
[----:B------:R-:W-:-:S13]  /*0270*/  ISETP.NE.AND P0, PT, R17, RZ, PT ;  /* 0x000000ff1100720c */ /* 0x000fda0003f05270 */
[----:B------:R-:W-:Y:S05]  /*0280*/  @P0 EXIT ;  /* 0x000000000000094d */ /* 0x000fea0003800000 */
[----:B------:R-:W1:Y:S01]  /*0290*/  S2UR UR5, SR_CgaCtaId ;  /* 0x00000000000579c3 */ /* 0x000e620000008800 */
[----:B------:R-:W-:-:S07]  /*02a0*/  UMOV UR4, 0x400 ;  /* 0x0000040000047882 */ /* 0x000fce0000000000 */
[----:B0-----:R-:W0:Y:S01]  /*02b0*/  LDC.64 R2, c[0x0][0x388] ;  /* 0x0000e200ff027b82 */ /* 0x001e220000000a00 */
[----:B-1----:R-:W-:Y:S01]  /*02c0*/  ULEA UR4, UR5, UR4, 0x18 ;  /* 0x0000000405047291 */ /* 0x002fe2000f8ec0ff */
[----:B0-----:R-:W-:-:S08]  /*02d0*/  IMAD.WIDE.U32 R16, R16, 0x4, R2 ;  /* 0x0000000410107825 */ /* 0x001fd000078e0002 */
[----:B------:R-:W0:Y:S04]  /*02e0*/  LDS R5, [UR4] ;  /* 0x00000004ff057984 */ /* 0x000e280008000800 */
[----:B0-----:R-:W-:Y:S01]  /*02f0*/  STG.E desc[UR36][R16.64], R5 ;  /* 0x0000000510007986 */ /* 0x001fe2000c101924 */
[----:B------:R-:W-:Y:S05]  /*0300*/  EXIT ;  /* 0x000000000000794d */ /* 0x000fea0003800000 */
.L_x_3:
[----:B------:R-:W-:-:S00]  /*0310*/  BRA `(.L_x_3) ;  /* 0xfffffffc00fc7947 */ /* 0x000fc0000383ffff */
[----:B------:R-:W-:-:S00]  /*0320*/  NOP ;  /* 0x0000000000007918 */ /* 0x000fc00000000000 */
        /* <DEDUP_REMOVED lines=13> */
.L_x_4:


//--------------------- .nv.shared._Z6reducePiS_iPFiiiE --------------------------
	.section	.nv.shared._Z6reducePiS_iPFiiiE,"aw",@nobits
	.sectionflags	@""
	.align	16
	.zero		1024


//--------------------- .nv.shared.reserved.0     --------------------------
	.section	.nv.shared.reserved.0,"aw",@nobits
	.weak		__nv_reservedSMEM_offset_0_alias
	.size		__nv_reservedSMEM_offset_0_alias, 0, 64
	.other		__nv_reservedSMEM_offset_0_alias,@"STO_CUDA_RESERVED_SHARED STV_DEFAULT"
__nv_reservedSMEM_offset_0_alias:
	.zero		0
	.zero		64


//--------------------- .nv.constant0._Z6reducePiS_iPFiiiE --------------------------
	.section	.nv.constant0._Z6reducePiS_iPFiiiE,"a",@progbits
	.sectionflags	@""
	.align	4
.nv.constant0._Z6reducePiS_iPFiiiE:
	.zero		928


//--------------------- SYMBOLS --------------------------

	.type		.nv.reservedSmem.offset0,@object
	.size		.nv.reservedSmem.offset0,0x4
	.type		.nv.reservedSmem.cap,@object
	.size		.nv.reservedSmem.cap,0x4
